//
// Generated by NVIDIA NVVM Compiler
//
// Compiler Build ID: CL-36424714
// Cuda compilation tools, release 13.0, V13.0.88
// Based on NVVM 20.0.0
//

.version 9.0
.target sm_100
.address_size 64

	// .globl	_Z8GPU_loopv
.extern .func  (.param .b32 func_retval0) vprintf
(
	.param .b64 vprintf_param_0,
	.param .b64 vprintf_param_1
)
;
.global .align 1 .b8 $str[24] = {84, 104, 105, 115, 32, 105, 115, 32, 99, 111, 114, 101, 32, 110, 117, 109, 98, 101, 114, 32, 37, 100, 10};

.visible .entry _Z8GPU_loopv()
{
	.local .align 8 .b8 	__local_depot0[8];
	.reg .b64 	%SP;
	.reg .b64 	%SPL;
	.reg .b32 	%r<7>;
	.reg .b64 	%rd<5>;

	mov.u64 	%SPL, __local_depot0;
	cvta.local.u64 	%SP, %SPL;
	add.u64 	%rd1, %SP, 0;
	add.u64 	%rd2, %SPL, 0;
	mov.u32 	%r1, %ctaid.x;
	mov.u32 	%r2, %tid.x;
	mov.u32 	%r3, %ntid.x;
	mad.lo.s32 	%r4, %r1, %r3, %r2;
	st.local.u32 	[%rd2], %r4;
	mov.u64 	%rd3, $str;
	cvta.global.u64 	%rd4, %rd3;
	{ // callseq 0, 0
	.param .b64 param0;
	st.param.b64 	[param0], %rd4;
	.param .b64 param1;
	st.param.b64 	[param1], %rd1;
	.param .b32 retval0;
	call.uni (retval0), 
	vprintf, 
	(
	param0, 
	param1
	);
	ld.param.b32 	%r5, [retval0];
	} // callseq 0
	ret;

}


// ===== COMPILED SASS (sm_100) =====

	.target	sm_100

	.elftype	@"ET_EXEC"


//--------------------- .note.nv.tkinfo           --------------------------
	.section	.note.nv.tkinfo,"",@"SHT_NOTE"
	.sectionflags	@"SHF_NOTE_NV_TKINFO"
	.tkinfo
        /*0018*/ 	.word	0x00000002
        /*0030*/ 	.string	""
        /*0030*/ 	.string	"ptxas"
        /*0030*/ 	.string	"Cuda compilation tools, release 13.0, V13.0.88"
        /*0030*/ 	.string	"Build cuda_13.0.r13.0/compiler.36424714_0"
        /*0030*/ 	.string	"-arch sm_100 -m 64 "



//--------------------- .note.nv.cuinfo           --------------------------
	.section	.note.nv.cuinfo,"",@"SHT_NOTE"
	.sectionflags	@"SHF_NOTE_NV_CUINFO"
        /*0018*/ 	.short	0x0002
        /*001a*/ 	.short	0x0064
        /*001c*/ 	.short	0x0082
	.zero		2


//--------------------- .nv.info                  --------------------------
	.section	.nv.info,"",@"SHT_CUDA_INFO"
	.align	4


	//----- nvinfo : EIATTR_REGCOUNT
	.align		4
        /*0000*/ 	.byte	0x04, 0x2f
        /*0002*/ 	.short	(.L_2 - .L_1)
	.align		4
.L_1:
        /*0004*/ 	.word	index@(_Z8GPU_loopv)
        /*0008*/ 	.word	0x00000018


	//----- nvinfo : EIATTR_FRAME_SIZE
	.align		4
.L_2:
        /*000c*/ 	.byte	0x04, 0x11
        /*000e*/ 	.short	(.L_4 - .L_3)
	.align		4
.L_3:
        /*0010*/ 	.word	index@(_Z8GPU_loopv)
        /*0014*/ 	.word	0x00000008


	//----- nvinfo : EIATTR_MIN_STACK_SIZE
	.align		4
.L_4:
        /*0018*/ 	.byte	0x04, 0x12
        /*001a*/ 	.short	(.L_6 - .L_5)
	.align		4
.L_5:
        /*001c*/ 	.word	index@(_Z8GPU_loopv)
        /*0020*/ 	.word	0x00000008
.L_6:


//--------------------- .nv.compat                --------------------------
	.section	.nv.compat,"",@"SHT_CUDA_COMPAT_INFO"
	.align	4
        /*0000*/ 	.byte	0x02, 0x09, 0x00, 0x00, 0x02, 0x02, 0x01, 0x00, 0x02, 0x05, 0x05, 0x00, 0x03, 0x07, 0x01, 0x01
        /*0010*/ 	.byte	0x02, 0x03, 0x00, 0x00, 0x02, 0x06, 0x01, 0x00, 0x04, 0x0b, 0x08, 0x00, 0x09, 0x00, 0x00, 0x00
        /*0020*/ 	.byte	0x00, 0x00, 0x00, 0x00


//--------------------- .nv.info._Z8GPU_loopv     --------------------------
	.section	.nv.info._Z8GPU_loopv,"",@"SHT_CUDA_INFO"
	.sectionflags	@""
	.align	4


	//----- nvinfo : EIATTR_CUDA_API_VERSION
	.align		4
        /*0000*/ 	.byte	0x04, 0x37
        /*0002*/ 	.short	(.L_8 - .L_7)
.L_7:
        /*0004*/ 	.word	0x00000082


	//----- nvinfo : EIATTR_SPARSE_MMA_MASK
	.align		4
.L_8:
        /*0008*/ 	.byte	0x03, 0x50
        /*000a*/ 	.short	0x0000


	//----- nvinfo : EIATTR_MAXREG_COUNT
	.align		4
        /*000c*/ 	.byte	0x03, 0x1b
        /*000e*/ 	.short	0x00ff


	//----- nvinfo : EIATTR_EXTERNS
	.align		4
        /*0010*/ 	.byte	0x04, 0x0f
        /*0012*/ 	.short	(.L_10 - .L_9)


	//   ....[0]....
	.align		4
.L_9:
        /*0014*/ 	.word	index@(vprintf)


	//----- nvinfo : EIATTR_MERCURY_ISA_VERSION
	.align		4
.L_10:
        /*0018*/ 	.byte	0x03, 0x5f
        /*001a*/ 	.short	0x0101


	//----- nvinfo : EIATTR_VRC_CTA_INIT_COUNT
	.align		4
        /*001c*/ 	.byte	0x02, 0x4a
	.zero		1
	.zero		1


	//----- nvinfo : EIATTR_SYSCALL_OFFSETS
	.align		4
        /*0020*/ 	.byte	0x04, 0x46
        /*0022*/ 	.short	(.L_12 - .L_11)


	//   ....[0]....
.L_11:
        /*0024*/ 	.word	0x00000110


	//----- nvinfo : EIATTR_EXIT_INSTR_OFFSETS
	.align		4
.L_12:
        /*0028*/ 	.byte	0x04, 0x1c
        /*002a*/ 	.short	(.L_14 - .L_13)


	//   ....[0]....
.L_13:
        /*002c*/ 	.word	0x00000120


	//----- nvinfo : EIATTR_SW_WAR
	.align		4
.L_14:
        /*0030*/ 	.byte	0x04, 0x36
        /*0032*/ 	.short	(.L_16 - .L_15)
.L_15:
        /*0034*/ 	.word	0x00000008
.L_16:


//--------------------- .nv.callgraph             --------------------------
	.section	.nv.callgraph,"",@"SHT_CUDA_CALLGRAPH"
	.align	4
	.sectionentsize	8
	.align		4
        /*0000*/ 	.word	0x00000000
	.align		4
        /*0004*/ 	.word	0xffffffff
	.align		4
        /*0008*/ 	.word	index@(_Z8GPU_loopv)
	.align		4
        /*000c*/ 	.word	index@(vprintf)
	.align		4
        /*0010*/ 	.word	0x00000000
	.align		4
        /*0014*/ 	.word	0xfffffffe
	.align		4
        /*0018*/ 	.word	0x00000000
	.align		4
        /*001c*/ 	.word	0xfffffffd
	.align		4
        /*0020*/ 	.word	0x00000000
	.align		4
        /*0024*/ 	.word	0xfffffffc


//--------------------- .nv.constant4             --------------------------
	.section	.nv.constant4,"a",@progbits
	.align	8
	.align		8
.nv.constant4:
        /*0000*/ 	.dword	vprintf
	.align		8
        /*0008*/ 	.dword	$str


//--------------------- .text._Z8GPU_loopv        --------------------------
	.section	.text._Z8GPU_loopv,"ax",@progbits
	.align	128
        .global         _Z8GPU_loopv
        .type           _Z8GPU_loopv,@function
        .size           _Z8GPU_loopv,(.L_x_2 - _Z8GPU_loopv)
        .other          _Z8GPU_loopv,@"STO_CUDA_ENTRY STV_DEFAULT"
_Z8GPU_loopv:
.text._Z8GPU_loopv:
[----:B------:R-:W0:Y:S01]  /*0000*/  LDC R1, c[0x0][0x37c] ;  /* 0x0000df00ff017b82 */ /* 0x000e220000000800 */
[----:B------:R-:W1:Y:S01]  /*0010*/  S2R R0, SR_TID.X ;  /* 0x0000000000007919 */ /* 0x000e620000002100 */
[----:B------:R-:W2:Y:S06]  /*0020*/  LDCU UR5, c[0x0][0x2fc] ;  /* 0x00005f80ff0577ac */ /* 0x000eac0008000800 */
[----:B------:R-:W1:Y:S01]  /*0030*/  S2UR UR6, SR_CTAID.X ;  /* 0x00000000000679c3 */ /* 0x000e620000002500 */
[----:B------:R-:W-:Y:S01]  /*0040*/  MOV R2, 0x0 ;  /* 0x0000000000027802 */ /* 0x000fe20000000f00 */
[----:B0-----:R-:W-:Y:S01]  /*0050*/  VIADD R1, R1, 0xfffffff8 ;  /* 0xfffffff801017836 */ /* 0x001fe20000000000 */
[----:B------:R-:W0:Y:S05]  /*0060*/  LDCU UR4, c[0x0][0x2f8] ;  /* 0x00005f00ff0477ac */ /* 0x000e2a0008000800 */
[----:B------:R-:W1:Y:S01]  /*0070*/  LDC R3, c[0x0][0x360] ;  /* 0x0000d800ff037b82 */ /* 0x000e620000000800 */
[----:B0-----:R-:W-:-:S05]  /*0080*/  IADD3 R6, P0, PT, R1, UR4, RZ ;  /* 0x0000000401067c10 */ /* 0x001fca000ff1e0ff */
[----:B--2---:R-:W-:Y:S02]  /*0090*/  IMAD.X R7, RZ, RZ, UR5, P0 ;  /* 0x00000005ff077e24 */ /* 0x004fe400080e06ff */
[----:B-1----:R-:W-:Y:S01]  /*00a0*/  IMAD R0, R3, UR6, R0 ;  /* 0x0000000603007c24 */ /* 0x002fe2000f8e0200 */
[----:B------:R-:W0:Y:S01]  /*00b0*/  LDCU.64 UR6, c[0x4][0x8] ;  /* 0x01000100ff0677ac */ /* 0x000e220008000a00 */
[----:B------:R-:W1:Y:S03]  /*00c0*/  LDC.64 R2, c[0x4][R2] ;  /* 0x0100000002027b82 */ /* 0x000e660000000a00 */
[----:B------:R2:W-:Y:S01]  /*00d0*/  STL [R1], R0 ;  /* 0x0000000001007387 */ /* 0x0005e20000100800 */
[----:B0-----:R-:W-:Y:S01]  /*00e0*/  IMAD.U32 R4, RZ, RZ, UR6 ;  /* 0x00000006ff047e24 */ /* 0x001fe2000f8e00ff */
[----:B--2---:R-:W-:-:S07]  /*00f0*/  MOV R5, UR7 ;  /* 0x0000000700057c02 */ /* 0x004fce0008000f00 */
[----:B------:R-:W-:-:S07]  /*0100*/  LEPC R20, `(.L_x_0) ;  /* 0x000000001014794e */ /* 0x000fce0000000000 */
[----:B-1----:R-:W-:Y:S05]  /*0110*/  CALL.ABS.NOINC R2 ;  /* 0x0000000002007343 */ /* 0x002fea0003c00000 */
.L_x_0:
[----:B------:R-:W-:Y:S05]  /*0120*/  EXIT ;  /* 0x000000000000794d */ /* 0x000fea0003800000 */
.L_x_1:
[----:B------:R-:W-:-:S00]  /*0130*/  BRA `(.L_x_1) ;  /* 0xfffffffc00fc7947 */ /* 0x000fc0000383ffff */
[----:B------:R-:W-:-:S00]  /*0140*/  NOP ;  /* 0x0000000000007918 */ /* 0x000fc00000000000 */
        /* <DEDUP_REMOVED lines=11> */
.L_x_2:


//--------------------- .nv.global.init           --------------------------
	.section	.nv.global.init,"aw",@progbits
.nv.global.init:
	.type		$str,@object
	.size		$str,(.L_0 - $str)
$str:
        /*0000*/ 	.byte	0x54, 0x68, 0x69, 0x73, 0x20, 0x69, 0x73, 0x20, 0x63, 0x6f, 0x72, 0x65, 0x20, 0x6e, 0x75, 0x6d
        /*0010*/ 	.byte	0x62, 0x65, 0x72, 0x20, 0x25, 0x64, 0x0a, 0x00
.L_0:


//--------------------- .nv.shared.reserved.0     --------------------------
	.section	.nv.shared.reserved.0,"aw",@nobits
	.weak		__nv_reservedSMEM_offset_0_alias
	.size		__nv_reservedSMEM_offset_0_alias, 0, 64
	.other		__nv_reservedSMEM_offset_0_alias,@"STO_CUDA_RESERVED_SHARED STV_DEFAULT"
__nv_reservedSMEM_offset_0_alias:
	.zero		0
	.zero		64


//--------------------- .nv.constant0._Z8GPU_loopv --------------------------
	.section	.nv.constant0._Z8GPU_loopv,"a",@progbits
	.sectionflags	@""
	.align	4
.nv.constant0._Z8GPU_loopv:
	.zero		896


//--------------------- SYMBOLS --------------------------

	.type		.nv.reservedSmem.offset0,@object
	.size		.nv.reservedSmem.offset0,0x4
	.type		vprintf,@function
